//
// Generated by NVIDIA NVVM Compiler
//
// Compiler Build ID: CL-36424714
// Cuda compilation tools, release 13.0, V13.0.88
// Based on NVVM 20.0.0
//

.version 9.0
.target sm_100
.address_size 64

	// .globl	_Z13reduce_sharedPKiPim
// _ZZ13reduce_sharedPKiPimE5sdata has been demoted

.visible .entry _Z13reduce_sharedPKiPim(
	.param .u64 .ptr .align 1 _Z13reduce_sharedPKiPim_param_0,
	.param .u64 .ptr .align 1 _Z13reduce_sharedPKiPim_param_1,
	.param .u64 _Z13reduce_sharedPKiPim_param_2
)
{
	.reg .pred 	%p<6>;
	.reg .b32 	%r<22>;
	.reg .b64 	%rd<9>;
	// demoted variable
	.shared .align 4 .b8 _ZZ13reduce_sharedPKiPimE5sdata[1024];
	ld.param.u64 	%rd2, [_Z13reduce_sharedPKiPim_param_0];
	ld.param.u64 	%rd3, [_Z13reduce_sharedPKiPim_param_1];
	ld.param.u64 	%rd4, [_Z13reduce_sharedPKiPim_param_2];
	mov.u32 	%r1, %tid.x;
	mov.u32 	%r9, %ctaid.x;
	mov.u32 	%r21, %ntid.x;
	mad.lo.s32 	%r10, %r9, %r21, %r1;
	cvt.u64.u32 	%rd1, %r10;
	setp.le.u64 	%p1, %rd4, %rd1;
	mov.b32 	%r20, 0;
	@%p1 bra 	$L__BB0_2;
	cvta.to.global.u64 	%rd5, %rd2;
	shl.b64 	%rd6, %rd1, 2;
	add.s64 	%rd7, %rd5, %rd6;
	ld.global.u32 	%r20, [%rd7];
$L__BB0_2:
	shl.b32 	%r11, %r1, 2;
	mov.u32 	%r12, _ZZ13reduce_sharedPKiPimE5sdata;
	add.s32 	%r5, %r12, %r11;
	st.shared.u32 	[%r5], %r20;
	bar.sync 	0;
	setp.lt.u32 	%p2, %r21, 2;
	@%p2 bra 	$L__BB0_6;
$L__BB0_3:
	shr.u32 	%r7, %r21, 1;
	setp.ge.u32 	%p3, %r1, %r7;
	@%p3 bra 	$L__BB0_5;
	shl.b32 	%r13, %r7, 2;
	add.s32 	%r14, %r5, %r13;
	ld.shared.u32 	%r15, [%r14];
	ld.shared.u32 	%r16, [%r5];
	add.s32 	%r17, %r16, %r15;
	st.shared.u32 	[%r5], %r17;
$L__BB0_5:
	bar.sync 	0;
	setp.gt.u32 	%p4, %r21, 3;
	mov.u32 	%r21, %r7;
	@%p4 bra 	$L__BB0_3;
$L__BB0_6:
	setp.ne.s32 	%p5, %r1, 0;
	@%p5 bra 	$L__BB0_8;
	ld.shared.u32 	%r18, [_ZZ13reduce_sharedPKiPimE5sdata];
	cvta.to.global.u64 	%rd8, %rd3;
	atom.global.add.u32 	%r19, [%rd8], %r18;
$L__BB0_8:
	ret;

}


// ===== COMPILED SASS (sm_100) =====

	.target	sm_100

	.elftype	@"ET_EXEC"


//--------------------- .note.nv.tkinfo           --------------------------
	.section	.note.nv.tkinfo,"",@"SHT_NOTE"
	.sectionflags	@"SHF_NOTE_NV_TKINFO"
	.tkinfo
        /*0018*/ 	.word	0x00000002
        /*0030*/ 	.string	""
        /*0030*/ 	.string	"ptxas"
        /*0030*/ 	.string	"Cuda compilation tools, release 13.0, V13.0.88"
        /*0030*/ 	.string	"Build cuda_13.0.r13.0/compiler.36424714_0"
        /*0030*/ 	.string	"-arch sm_100 -m 64 "



//--------------------- .note.nv.cuinfo           --------------------------
	.section	.note.nv.cuinfo,"",@"SHT_NOTE"
	.sectionflags	@"SHF_NOTE_NV_CUINFO"
        /*0018*/ 	.short	0x0002
        /*001a*/ 	.short	0x0064
        /*001c*/ 	.short	0x0082
	.zero		2


//--------------------- .nv.info                  --------------------------
	.section	.nv.info,"",@"SHT_CUDA_INFO"
	.align	4


	//----- nvinfo : EIATTR_REGCOUNT
	.align		4
        /*0000*/ 	.byte	0x04, 0x2f
        /*0002*/ 	.short	(.L_1 - .L_0)
	.align		4
.L_0:
        /*0004*/ 	.word	index@(_Z13reduce_sharedPKiPim)
        /*0008*/ 	.word	0x0000000a


	//----- nvinfo : EIATTR_FRAME_SIZE
	.align		4
.L_1:
        /*000c*/ 	.byte	0x04, 0x11
        /*000e*/ 	.short	(.L_3 - .L_2)
	.align		4
.L_2:
        /*0010*/ 	.word	index@(_Z13reduce_sharedPKiPim)
        /*0014*/ 	.word	0x00000000


	//----- nvinfo : EIATTR_MIN_STACK_SIZE
	.align		4
.L_3:
        /*0018*/ 	.byte	0x04, 0x12
        /*001a*/ 	.short	(.L_5 - .L_4)
	.align		4
.L_4:
        /*001c*/ 	.word	index@(_Z13reduce_sharedPKiPim)
        /*0020*/ 	.word	0x00000000
.L_5:


//--------------------- .nv.compat                --------------------------
	.section	.nv.compat,"",@"SHT_CUDA_COMPAT_INFO"
	.align	4
        /*0000*/ 	.byte	0x02, 0x09, 0x00, 0x00, 0x02, 0x02, 0x01, 0x00, 0x02, 0x05, 0x05, 0x00, 0x03, 0x07, 0x01, 0x01
        /*0010*/ 	.byte	0x02, 0x03, 0x00, 0x00, 0x02, 0x06, 0x01, 0x00, 0x04, 0x0b, 0x08, 0x00, 0x09, 0x00, 0x00, 0x00
        /*0020*/ 	.byte	0x00, 0x00, 0x00, 0x00


//--------------------- .nv.info._Z13reduce_sharedPKiPim --------------------------
	.section	.nv.info._Z13reduce_sharedPKiPim,"",@"SHT_CUDA_INFO"
	.sectionflags	@""
	.align	4


	//----- nvinfo : EIATTR_CUDA_API_VERSION
	.align		4
        /*0000*/ 	.byte	0x04, 0x37
        /*0002*/ 	.short	(.L_7 - .L_6)
.L_6:
        /*0004*/ 	.word	0x00000082


	//----- nvinfo : EIATTR_KPARAM_INFO
	.align		4
.L_7:
        /*0008*/ 	.byte	0x04, 0x17
        /*000a*/ 	.short	(.L_9 - .L_8)
.L_8:
        /*000c*/ 	.word	0x00000000
        /*0010*/ 	.short	0x0002
        /*0012*/ 	.short	0x0010
        /*0014*/ 	.byte	0x00, 0xf0, 0x21, 0x00


	//----- nvinfo : EIATTR_KPARAM_INFO
	.align		4
.L_9:
        /*0018*/ 	.byte	0x04, 0x17
        /*001a*/ 	.short	(.L_11 - .L_10)
.L_10:
        /*001c*/ 	.word	0x00000000
        /*0020*/ 	.short	0x0001
        /*0022*/ 	.short	0x0008
        /*0024*/ 	.byte	0x00, 0xf5, 0x21, 0x00


	//----- nvinfo : EIATTR_KPARAM_INFO
	.align		4
.L_11:
        /*0028*/ 	.byte	0x04, 0x17
        /*002a*/ 	.short	(.L_13 - .L_12)
.L_12:
        /*002c*/ 	.word	0x00000000
        /*0030*/ 	.short	0x0000
        /*0032*/ 	.short	0x0000
        /*0034*/ 	.byte	0x00, 0xf5, 0x21, 0x00


	//----- nvinfo : EIATTR_SPARSE_MMA_MASK
	.align		4
.L_13:
        /*0038*/ 	.byte	0x03, 0x50
        /*003a*/ 	.short	0x0000


	//----- nvinfo : EIATTR_MAXREG_COUNT
	.align		4
        /*003c*/ 	.byte	0x03, 0x1b
        /*003e*/ 	.short	0x00ff


	//----- nvinfo : EIATTR_NUM_BARRIERS
	.align		4
        /*0040*/ 	.byte	0x02, 0x4c
        /*0042*/ 	.byte	0x01
	.zero		1


	//----- nvinfo : EIATTR_MERCURY_ISA_VERSION
	.align		4
        /*0044*/ 	.byte	0x03, 0x5f
        /*0046*/ 	.short	0x0101


	//----- nvinfo : EIATTR_VRC_CTA_INIT_COUNT
	.align		4
        /*0048*/ 	.byte	0x02, 0x4a
	.zero		1
	.zero		1


	//----- nvinfo : EIATTR_EXIT_INSTR_OFFSETS
	.align		4
        /*004c*/ 	.byte	0x04, 0x1c
        /*004e*/ 	.short	(.L_15 - .L_14)


	//   ....[0]....
.L_14:
        /*0050*/ 	.word	0x00000220


	//   ....[1]....
        /*0054*/ 	.word	0x00000290


	//----- nvinfo : EIATTR_CBANK_PARAM_SIZE
	.align		4
.L_15:
        /*0058*/ 	.byte	0x03, 0x19
        /*005a*/ 	.short	0x0018


	//----- nvinfo : EIATTR_PARAM_CBANK
	.align		4
        /*005c*/ 	.byte	0x04, 0x0a
        /*005e*/ 	.short	(.L_17 - .L_16)
	.align		4
.L_16:
        /*0060*/ 	.word	index@(.nv.constant0._Z13reduce_sharedPKiPim)
        /*0064*/ 	.short	0x0380
        /*0066*/ 	.short	0x0018


	//----- nvinfo : EIATTR_SW_WAR
	.align		4
.L_17:
        /*0068*/ 	.byte	0x04, 0x36
        /*006a*/ 	.short	(.L_19 - .L_18)
.L_18:
        /*006c*/ 	.word	0x00000008
.L_19:


//--------------------- .nv.callgraph             --------------------------
	.section	.nv.callgraph,"",@"SHT_CUDA_CALLGRAPH"
	.align	4
	.sectionentsize	8
	.align		4
        /*0000*/ 	.word	0x00000000
	.align		4
        /*0004*/ 	.word	0xffffffff
	.align		4
        /*0008*/ 	.word	0x00000000
	.align		4
        /*000c*/ 	.word	0xfffffffe
	.align		4
        /*0010*/ 	.word	0x00000000
	.align		4
        /*0014*/ 	.word	0xfffffffd
	.align		4
        /*0018*/ 	.word	0x00000000
	.align		4
        /*001c*/ 	.word	0xfffffffc


//--------------------- .text._Z13reduce_sharedPKiPim --------------------------
	.section	.text._Z13reduce_sharedPKiPim,"ax",@progbits
	.align	128
        .global         _Z13reduce_sharedPKiPim
        .type           _Z13reduce_sharedPKiPim,@function
        .size           _Z13reduce_sharedPKiPim,(.L_x_3 - _Z13reduce_sharedPKiPim)
        .other          _Z13reduce_sharedPKiPim,@"STO_CUDA_ENTRY STV_DEFAULT"
_Z13reduce_sharedPKiPim:
.text._Z13reduce_sharedPKiPim:
[----:B------:R-:W-:Y:S01]  /*0000*/  LDC R1, c[0x0][0x37c] ;  /* 0x0000df00ff017b82 */ /* 0x000fe20000000800 */
[----:B------:R-:W0:Y:S07]  /*0010*/  S2R R7, SR_TID.X ;  /* 0x0000000000077919 */ /* 0x000e2e0000002100 */
[----:B------:R-:W0:Y:S01]  /*0020*/  S2UR UR4, SR_CTAID.X ;  /* 0x00000000000479c3 */ /* 0x000e220000002500 */
[----:B------:R-:W1:Y:S07]  /*0030*/  LDCU.64 UR6, c[0x0][0x390] ;  /* 0x00007200ff0677ac */ /* 0x000e6e0008000a00 */
[----:B------:R-:W0:Y:S02]  /*0040*/  LDC R4, c[0x0][0x360] ;  /* 0x0000d800ff047b82 */ /* 0x000e240000000800 */
[----:B0-----:R-:W-:-:S05]  /*0050*/  IMAD R0, R4, UR4, R7 ;  /* 0x0000000404007c24 */ /* 0x001fca000f8e0207 */
[----:B-1----:R-:W-:-:S04]  /*0060*/  ISETP.GE.U32.AND P0, PT, R0, UR6, PT ;  /* 0x0000000600007c0c */ /* 0x002fc8000bf06070 */
[----:B------:R-:W-:Y:S01]  /*0070*/  ISETP.GE.U32.AND.EX P0, PT, RZ, UR7, PT, P0 ;  /* 0x00000007ff007c0c */ /* 0x000fe2000bf06100 */
[----:B------:R-:W0:-:S12]  /*0080*/  LDCU.64 UR6, c[0x0][0x358] ;  /* 0x00006b00ff0677ac */ /* 0x000e180008000a00 */
[----:B------:R-:W1:Y:S02]  /*0090*/  @!P0 LDC.64 R2, c[0x0][0x380] ;  /* 0x0000e000ff028b82 */ /* 0x000e640000000a00 */
[----:B-1----:R-:W-:-:S04]  /*00a0*/  @!P0 LEA R2, P1, R0, R2, 0x2 ;  /* 0x0000000200028211 */ /* 0x002fc800078210ff */
[----:B------:R-:W-:Y:S01]  /*00b0*/  @!P0 LEA.HI.X R3, R0, R3, RZ, 0x2, P1 ;  /* 0x0000000300038211 */ /* 0x000fe200008f14ff */
[----:B------:R-:W-:-:S06]  /*00c0*/  IMAD.MOV.U32 R0, RZ, RZ, RZ ;  /* 0x000000ffff007224 */ /* 0x000fcc00078e00ff */
[----:B0-----:R-:W2:Y:S01]  /*00d0*/  @!P0 LDG.E R0, desc[UR6][R2.64] ;  /* 0x0000000602008981 */ /* 0x001ea2000c1e1900 */
[----:B------:R-:W0:Y:S01]  /*00e0*/  S2UR UR5, SR_CgaCtaId ;  /* 0x00000000000579c3 */ /* 0x000e220000008800 */
[----:B------:R-:W-:Y:S01]  /*00f0*/  UMOV UR4, 0x400 ;  /* 0x0000040000047882 */ /* 0x000fe20000000000 */
[----:B------:R-:W-:Y:S02]  /*0100*/  ISETP.GE.U32.AND P1, PT, R4, 0x2, PT ;  /* 0x000000020400780c */ /* 0x000fe40003f26070 */
[----:B------:R-:W-:Y:S01]  /*0110*/  ISETP.NE.AND P0, PT, R7, RZ, PT ;  /* 0x000000ff0700720c */ /* 0x000fe20003f05270 */
[----:B0-----:R-:W-:-:S06]  /*0120*/  ULEA UR4, UR5, UR4, 0x18 ;  /* 0x0000000405047291 */ /* 0x001fcc000f8ec0ff */
[----:B------:R-:W-:-:S05]  /*0130*/  LEA R5, R7, UR4, 0x2 ;  /* 0x0000000407057c11 */ /* 0x000fca000f8e10ff */
[----:B--2---:R0:W-:Y:S01]  /*0140*/  STS [R5], R0 ;  /* 0x0000000005007388 */ /* 0x0041e20000000800 */
[----:B------:R-:W-:Y:S06]  /*0150*/  BAR.SYNC.DEFER_BLOCKING 0x0 ;  /* 0x0000000000007b1d */ /* 0x000fec0000010000 */
[----:B------:R-:W-:Y:S05]  /*0160*/  @!P1 BRA `(.L_x_0) ;  /* 0x00000000002c9947 */ /* 0x000fea0003800000 */
.L_x_1:
[----:B------:R-:W-:-:S04]  /*0170*/  SHF.R.U32.HI R6, RZ, 0x1, R4 ;  /* 0x00000001ff067819 */ /* 0x000fc80000011604 */
[----:B------:R-:W-:-:S13]  /*0180*/  ISETP.GE.U32.AND P1, PT, R7, R6, PT ;  /* 0x000000060700720c */ /* 0x000fda0003f26070 */
[----:B0-----:R-:W-:Y:S01]  /*0190*/  @!P1 IMAD R0, R6, 0x4, R5 ;  /* 0x0000000406009824 */ /* 0x001fe200078e0205 */
[----:B------:R-:W-:Y:S05]  /*01a0*/  @!P1 LDS R3, [R5] ;  /* 0x0000000005039984 */ /* 0x000fea0000000800 */
[----:B------:R-:W0:Y:S02]  /*01b0*/  @!P1 LDS R0, [R0] ;  /* 0x0000000000009984 */ /* 0x000e240000000800 */
[----:B0-----:R-:W-:-:S05]  /*01c0*/  @!P1 IMAD.IADD R2, R0, 0x1, R3 ;  /* 0x0000000100029824 */ /* 0x001fca00078e0203 */
[----:B------:R1:W-:Y:S01]  /*01d0*/  @!P1 STS [R5], R2 ;  /* 0x0000000205009388 */ /* 0x0003e20000000800 */
[----:B------:R-:W-:Y:S01]  /*01e0*/  BAR.SYNC.DEFER_BLOCKING 0x0 ;  /* 0x0000000000007b1d */ /* 0x000fe20000010000 */
[----:B------:R-:W-:Y:S01]  /*01f0*/  ISETP.GT.U32.AND P1, PT, R4, 0x3, PT ;  /* 0x000000030400780c */ /* 0x000fe20003f24070 */
[----:B------:R-:W-:-:S12]  /*0200*/  IMAD.MOV.U32 R4, RZ, RZ, R6 ;  /* 0x000000ffff047224 */ /* 0x000fd800078e0006 */
[----:B-1----:R-:W-:Y:S05]  /*0210*/  @P1 BRA `(.L_x_1) ;  /* 0xfffffffc00d41947 */ /* 0x002fea000383ffff */
.L_x_0:
[----:B------:R-:W-:Y:S05]  /*0220*/  @P0 EXIT ;  /* 0x000000000000094d */ /* 0x000fea0003800000 */
[----:B------:R-:W1:Y:S01]  /*0230*/  S2UR UR5, SR_CgaCtaId ;  /* 0x00000000000579c3 */ /* 0x000e620000008800 */
[----:B------:R-:W-:-:S07]  /*0240*/  UMOV UR4, 0x400 ;  /* 0x0000040000047882 */ /* 0x000fce0000000000 */
[----:B------:R-:W2:Y:S01]  /*0250*/  LDC.64 R2, c[0x0][0x388] ;  /* 0x0000e200ff027b82 */ /* 0x000ea20000000a00 */
[----:B-1----:R-:W-:-:S09]  /*0260*/  ULEA UR4, UR5, UR4, 0x18 ;  /* 0x0000000405047291 */ /* 0x002fd2000f8ec0ff */
[----:B0-----:R-:W2:Y:S04]  /*0270*/  LDS R5, [UR4] ;  /* 0x00000004ff057984 */ /* 0x001ea80008000800 */
[----:B--2---:R-:W-:Y:S01]  /*0280*/  REDG.E.ADD.STRONG.GPU desc[UR6][R2.64], R5 ;  /* 0x000000050200798e */ /* 0x004fe2000c12e106 */
[----:B------:R-:W-:Y:S05]  /*0290*/  EXIT ;  /* 0x000000000000794d */ /* 0x000fea0003800000 */
.L_x_2:
[----:B------:R-:W-:-:S00]  /*02a0*/  BRA `(.L_x_2) ;  /* 0xfffffffc00fc7947 */ /* 0x000fc0000383ffff */
[----:B------:R-:W-:-:S00]  /*02b0*/  NOP ;  /* 0x0000000000007918 */ /* 0x000fc00000000000 */
        /* <DEDUP_REMOVED lines=12> */
.L_x_3:


//--------------------- .nv.shared._Z13reduce_sharedPKiPim --------------------------
	.section	.nv.shared._Z13reduce_sharedPKiPim,"aw",@nobits
	.sectionflags	@""
	.align	4
.nv.shared._Z13reduce_sharedPKiPim:
	.zero		2048


//--------------------- .nv.shared.reserved.0     --------------------------
	.section	.nv.shared.reserved.0,"aw",@nobits
	.weak		__nv_reservedSMEM_offset_0_alias
	.size		__nv_reservedSMEM_offset_0_alias, 0, 64
	.other		__nv_reservedSMEM_offset_0_alias,@"STO_CUDA_RESERVED_SHARED STV_DEFAULT"
__nv_reservedSMEM_offset_0_alias:
	.zero		0
	.zero		64


//--------------------- .nv.constant0._Z13reduce_sharedPKiPim --------------------------
	.section	.nv.constant0._Z13reduce_sharedPKiPim,"a",@progbits
	.sectionflags	@""
	.align	4
.nv.constant0._Z13reduce_sharedPKiPim:
	.zero		920


//--------------------- SYMBOLS --------------------------

	.type		.nv.reservedSmem.offset0,@object
	.size		.nv.reservedSmem.offset0,0x4
	.type		.nv.reservedSmem.cap,@object
	.size		.nv.reservedSmem.cap,0x4
